	.headerflags	@"EF_CUDA_TEXMODE_UNIFIED EF_CUDA_64BIT_ADDRESS EF_CUDA_ACCELERATORS EF_CUDA_SM90 EF_CUDA_VIRTUAL_SM(EF_CUDA_SM90)"
	.elftype	@"ET_EXEC"


//--------------------- .nv.info                  --------------------------
	.section	.nv.info,"",@"SHT_CUDA_INFO"
	.align	4


	//----- nvinfo : EIATTR_REGCOUNT
	.align		4
        /*0000*/ 	.byte	0x04, 0x2f
        /*0002*/ 	.short	(.L_3 - .L_2)
	.align		4
.L_2:
        /*0004*/ 	.word	index@(triton_poi_fused__native_batch_norm_legit_no_training_add_16)
        /*0008*/ 	.word	0x00000013


	//----- nvinfo : EIATTR_MIN_STACK_SIZE
	.align		4
.L_3:
        /*000c*/ 	.byte	0x04, 0x12
        /*000e*/ 	.short	(.L_5 - .L_4)
	.align		4
.L_4:
        /*0010*/ 	.word	index@(triton_poi_fused__native_batch_norm_legit_no_training_add_16)
        /*0014*/ 	.word	0x00000000


	//----- nvinfo : EIATTR_FRAME_SIZE
	.align		4
.L_5:
        /*0018*/ 	.byte	0x04, 0x11
        /*001a*/ 	.short	(.L_7 - .L_6)
	.align		4
.L_6:
        /*001c*/ 	.word	index@(triton_poi_fused__native_batch_norm_legit_no_training_add_16)
        /*0020*/ 	.word	0x00000000


	//----- nvinfo : EIATTR_MIN_STACK_SIZE
	.align		4
.L_7:
        /*0024*/ 	.byte	0x04, 0x12
        /*0026*/ 	.short	(.L_9 - .L_8)
	.align		4
.L_8:
        /*0028*/ 	.word	index@(triton_poi_fused__native_batch_norm_legit_no_training_add_16)
        /*002c*/ 	.word	0x00000000
.L_9:


//--------------------- .nv.info.triton_poi_fused__native_batch_norm_legit_no_training_add_16 --------------------------
	.section	.nv.info.triton_poi_fused__native_batch_norm_legit_no_training_add_16,"",@"SHT_CUDA_INFO"
	.sectionflags	@""
	.align	4


	//----- nvinfo : EIATTR_CUDA_API_VERSION
	.align		4
        /*0000*/ 	.byte	0x04, 0x37
        /*0002*/ 	.short	(.L_11 - .L_10)
.L_10:
        /*0004*/ 	.word	0x0000007c


	//----- nvinfo : EIATTR_KPARAM_INFO
	.align		4
.L_11:
        /*0008*/ 	.byte	0x04, 0x17
        /*000a*/ 	.short	(.L_13 - .L_12)
.L_12:
        /*000c*/ 	.word	0x00000000
        /*0010*/ 	.short	0x0007
        /*0012*/ 	.short	0x0038
        /*0014*/ 	.byte	0x00, 0xf0, 0x11, 0x00


	//----- nvinfo : EIATTR_KPARAM_INFO
	.align		4
.L_13:
        /*0018*/ 	.byte	0x04, 0x17
        /*001a*/ 	.short	(.L_15 - .L_14)
.L_14:
        /*001c*/ 	.word	0x00000000
        /*0020*/ 	.short	0x0006
        /*0022*/ 	.short	0x0030
        /*0024*/ 	.byte	0x00, 0xf4, 0x21, 0x00


	//----- nvinfo : EIATTR_KPARAM_INFO
	.align		4
.L_15:
        /*0028*/ 	.byte	0x04, 0x17
        /*002a*/ 	.short	(.L_17 - .L_16)
.L_16:
        /*002c*/ 	.word	0x00000000
        /*0030*/ 	.short	0x0005
        /*0032*/ 	.short	0x0028
        /*0034*/ 	.byte	0x00, 0xf4, 0x21, 0x00


	//----- nvinfo : EIATTR_KPARAM_INFO
	.align		4
.L_17:
        /*0038*/ 	.byte	0x04, 0x17
        /*003a*/ 	.short	(.L_19 - .L_18)
.L_18:
        /*003c*/ 	.word	0x00000000
        /*0040*/ 	.short	0x0004
        /*0042*/ 	.short	0x0020
        /*0044*/ 	.byte	0x00, 0xf4, 0x21, 0x00


	//----- nvinfo : EIATTR_KPARAM_INFO
	.align		4
.L_19:
        /*0048*/ 	.byte	0x04, 0x17
        /*004a*/ 	.short	(.L_21 - .L_20)
.L_20:
        /*004c*/ 	.word	0x00000000
        /*0050*/ 	.short	0x0003
        /*0052*/ 	.short	0x0018
        /*0054*/ 	.byte	0x00, 0xf4, 0x21, 0x00


	//----- nvinfo : EIATTR_KPARAM_INFO
	.align		4
.L_21:
        /*0058*/ 	.byte	0x04, 0x17
        /*005a*/ 	.short	(.L_23 - .L_22)
.L_22:
        /*005c*/ 	.word	0x00000000
        /*0060*/ 	.short	0x0002
        /*0062*/ 	.short	0x0010
        /*0064*/ 	.byte	0x00, 0xf4, 0x21, 0x00


	//----- nvinfo : EIATTR_KPARAM_INFO
	.align		4
.L_23:
        /*0068*/ 	.byte	0x04, 0x17
        /*006a*/ 	.short	(.L_25 - .L_24)
.L_24:
        /*006c*/ 	.word	0x00000000
        /*0070*/ 	.short	0x0001
        /*0072*/ 	.short	0x0008
        /*0074*/ 	.byte	0x00, 0xf4, 0x21, 0x00


	//----- nvinfo : EIATTR_KPARAM_INFO
	.align		4
.L_25:
        /*0078*/ 	.byte	0x04, 0x17
        /*007a*/ 	.short	(.L_27 - .L_26)
.L_26:
        /*007c*/ 	.word	0x00000000
        /*0080*/ 	.short	0x0000
        /*0082*/ 	.short	0x0000
        /*0084*/ 	.byte	0x00, 0xf4, 0x21, 0x00


	//----- nvinfo : EIATTR_SPARSE_MMA_MASK
	.align		4
.L_27:
        /*0088*/ 	.byte	0x03, 0x50
        /*008a*/ 	.short	0x0000


	//----- nvinfo : EIATTR_MAXREG_COUNT
	.align		4
        /*008c*/ 	.byte	0x03, 0x1b
        /*008e*/ 	.short	0x00ff


	//----- nvinfo : EIATTR_EXIT_INSTR_OFFSETS
	.align		4
        /*0090*/ 	.byte	0x04, 0x1c
        /*0092*/ 	.short	(.L_29 - .L_28)


	//   ....[0]....
.L_28:
        /*0094*/ 	.word	0x000002f0


	//----- nvinfo : EIATTR_REQNTID
	.align		4
.L_29:
        /*0098*/ 	.byte	0x04, 0x10
        /*009a*/ 	.short	(.L_31 - .L_30)
.L_30:
        /*009c*/ 	.word	0x00000080
        /*00a0*/ 	.word	0x00000001
        /*00a4*/ 	.word	0x00000001


	//----- nvinfo : EIATTR_CBANK_PARAM_SIZE
	.align		4
.L_31:
        /*00a8*/ 	.byte	0x03, 0x19
        /*00aa*/ 	.short	0x003c


	//----- nvinfo : EIATTR_PARAM_CBANK
	.align		4
        /*00ac*/ 	.byte	0x04, 0x0a
        /*00ae*/ 	.short	(.L_33 - .L_32)
	.align		4
.L_32:
        /*00b0*/ 	.word	index@(.nv.constant0.triton_poi_fused__native_batch_norm_legit_no_training_add_16)
        /*00b4*/ 	.short	0x0210
        /*00b6*/ 	.short	0x003c


	//----- nvinfo : EIATTR_SW_WAR
	.align		4
.L_33:
        /*00b8*/ 	.byte	0x04, 0x36
        /*00ba*/ 	.short	(.L_35 - .L_34)
.L_34:
        /*00bc*/ 	.word	0x00000008
.L_35:


//--------------------- .nv.callgraph             --------------------------
	.section	.nv.callgraph,"",@"SHT_CUDA_CALLGRAPH"
	.align	4
	.sectionentsize	8
	.align		4
        /*0000*/ 	.word	0x00000000
	.align		4
        /*0004*/ 	.word	0xffffffff
	.align		4
        /*0008*/ 	.word	0x00000000
	.align		4
        /*000c*/ 	.word	0xfffffffe
	.align		4
        /*0010*/ 	.word	0x00000000
	.align		4
        /*0014*/ 	.word	0xfffffffd
	.align		4
        /*0018*/ 	.word	0x00000000
	.align		4
        /*001c*/ 	.word	0xfffffffc


//--------------------- .nv.constant4             --------------------------
	.section	.nv.constant4,"a",@progbits
	.align	8
	.align		8
.nv.constant4:
        /*0000*/ 	.dword	_$_str
	.align		8
        /*0008*/ 	.dword	_$_str_$_2


//--------------------- .text.triton_poi_fused__native_batch_norm_legit_no_training_add_16 --------------------------
	.section	.text.triton_poi_fused__native_batch_norm_legit_no_training_add_16,"ax",@progbits
	.align	128
        .global         triton_poi_fused__native_batch_norm_legit_no_training_add_16
        .type           triton_poi_fused__native_batch_norm_legit_no_training_add_16,@function
        .size           triton_poi_fused__native_batch_norm_legit_no_training_add_16,(.L_x_1 - triton_poi_fused__native_batch_norm_legit_no_training_add_16)
        .other          triton_poi_fused__native_batch_norm_legit_no_training_add_16,@"STO_CUDA_ENTRY STV_DEFAULT"
triton_poi_fused__native_batch_norm_legit_no_training_add_16:
.text.triton_poi_fused__native_batch_norm_legit_no_training_add_16:
[----:B------:R-:W-:Y:S01]  /*0000*/  LDC R1, c[0x0][0x28] ;  /* 0x00000a00ff017b82 */ /* 0x000fe20000000800 */
[----:B------:R-:W1:Y:S07]  /*0010*/  S2R R0, SR_TID.X ;  /* 0x0000000000007919 */ /* 0x000e6e0000002100 */
[----:B------:R-:W2:Y:S01]  /*0020*/  LDC.64 R8, c[0x0][0x228] ;  /* 0x00008a00ff087b82 */ /* 0x000ea20000000a00 */
[----:B------:R-:W-:Y:S01]  /*0030*/  ULDC.64 UR4, c[0x0][0x208] ;  /* 0x0000820000047ab9 */ /* 0x000fe20000000a00 */
[----:B------:R-:W3:Y:S06]  /*0040*/  S2R R3, SR_CTAID.X ;  /* 0x0000000000037919 */ /* 0x000eec0000002500 */
[----:B------:R-:W4:Y:S08]  /*0050*/  LDC.64 R6, c[0x0][0x220] ;  /* 0x00008800ff067b82 */ /* 0x000f300000000a00 */
[----:B------:R-:W5:Y:S08]  /*0060*/  LDC.64 R4, c[0x0][0x218] ;  /* 0x00008600ff047b82 */ /* 0x000f700000000a00 */
[----:B------:R-:W5:Y:S01]  /*0070*/  LDC.64 R10, c[0x0][0x230] ;  /* 0x00008c00ff0a7b82 */ /* 0x000f620000000a00 */
[----:B-1----:R-:W-:-:S07]  /*0080*/  LOP3.LUT R0, R0, 0x7f, RZ, 0xc0, !PT ;  /* 0x0000007f00007812 */ /* 0x002fce00078ec0ff */
[----:B------:R-:W1:Y:S01]  /*0090*/  LDC.64 R12, c[0x0][0x238] ;  /* 0x00008e00ff0c7b82 */ /* 0x000e620000000a00 */
[----:B---3--:R-:W-:Y:S02]  /*00a0*/  SHF.R.S32.HI R2, RZ, 0x18, R3 ;  /* 0x00000018ff027819 */ /* 0x008fe40000011403 */
[----:B------:R-:W-:Y:S02]  /*00b0*/  LEA R0, R3, R0, 0x7 ;  /* 0x0000000003007211 */ /* 0x000fe400078e38ff */
[----:B------:R-:W-:-:S04]  /*00c0*/  SGXT R3, R2, 0x1 ;  /* 0x000000010203781a */ /* 0x000fc80000000200 */
[----:B------:R-:W-:-:S04]  /*00d0*/  LEA.HI R3, R3, R0, RZ, 0x6 ;  /* 0x0000000003037211 */ /* 0x000fc800078f30ff */
[----:B------:R-:W-:-:S04]  /*00e0*/  LOP3.LUT R3, R3, 0xffffffc0, RZ, 0xc0, !PT ;  /* 0xffffffc003037812 */ /* 0x000fc800078ec0ff */
[----:B------:R-:W-:Y:S02]  /*00f0*/  IADD3 R15, R0, -R3, RZ ;  /* 0x80000003000f7210 */ /* 0x000fe40007ffe0ff */
[----:B------:R-:W3:Y:S03]  /*0100*/  LDC.64 R2, c[0x0][0x210] ;  /* 0x00008400ff027b82 */ /* 0x000ee60000000a00 */
[----:B--2---:R-:W-:-:S05]  /*0110*/  IMAD.WIDE R8, R15, 0x4, R8 ;  /* 0x000000040f087825 */ /* 0x004fca00078e0208 */
[----:B------:R1:W2:Y:S01]  /*0120*/  LDG.E.EL R16, desc[UR4][R8.64] ;  /* 0x0000000408107981 */ /* 0x0002a2000c2e1900 */
[----:B----4-:R-:W-:-:S04]  /*0130*/  IMAD.WIDE R6, R15, 0x4, R6 ;  /* 0x000000040f067825 */ /* 0x010fc800078e0206 */
[C---:B-----5:R-:W-:Y:S02]  /*0140*/  IMAD.WIDE R4, R0.reuse, 0x4, R4 ;  /* 0x0000000400047825 */ /* 0x060fe400078e0204 */
[----:B------:R4:W5:Y:S02]  /*0150*/  LDG.E.EL R7, desc[UR4][R6.64] ;  /* 0x0000000406077981 */ /* 0x000964000c2e1900 */
[C---:B0-----:R-:W-:Y:S02]  /*0160*/  IMAD.WIDE R10, R15.reuse, 0x4, R10 ;  /* 0x000000040f0a7825 */ /* 0x041fe400078e020a */
[----:B------:R0:W5:Y:S02]  /*0170*/  LDG.E R14, desc[UR4][R4.64] ;  /* 0x00000004040e7981 */ /* 0x000164000c1e1900 */
[----:B-1----:R-:W-:Y:S02]  /*0180*/  IMAD.WIDE R8, R15, 0x4, R12 ;  /* 0x000000040f087825 */ /* 0x002fe400078e020c */
[----:B------:R-:W5:Y:S02]  /*0190*/  LDG.E.EL R10, desc[UR4][R10.64] ;  /* 0x000000040a0a7981 */ /* 0x000f64000c2e1900 */
[----:B---3--:R-:W-:-:S02]  /*01a0*/  IMAD.WIDE R2, R0, 0x4, R2 ;  /* 0x0000000400027825 */ /* 0x008fc400078e0202 */
[----:B------:R-:W3:Y:S01]  /*01b0*/  LDG.E.EL R9, desc[UR4][R8.64] ;  /* 0x0000000408097981 */ /* 0x000ee2000c2e1900 */
[----:B----4-:R-:W-:Y:S01]  /*01c0*/  HFMA2.MMA R6, -RZ, RZ, 1.625, 0 ;  /* 0x3e800000ff067435 */ /* 0x010fe200000001ff */
[----:B0-----:R-:W0:Y:S02]  /*01d0*/  LDC.64 R4, c[0x0][0x240] ;  /* 0x00009000ff047b82 */ /* 0x001e240000000a00 */
[----:B------:R0:W4:Y:S02]  /*01e0*/  LDG.E R12, desc[UR4][R2.64] ;  /* 0x00000004020c7981 */ /* 0x000124000c1e1900 */
[----:B0-----:R-:W-:-:S04]  /*01f0*/  IMAD.WIDE R2, R0, 0x4, R4 ;  /* 0x0000000400027825 */ /* 0x001fc800078e0204 */
[----:B--2---:R-:W-:-:S04]  /*0200*/  FADD R16, R16, 9.9999997473787516356e-06 ;  /* 0x3727c5ac10107421 */ /* 0x004fc80000000000 */
[----:B------:R-:W0:Y:S02]  /*0210*/  MUFU.SQRT R13, R16 ;  /* 0x00000010000d7308 */ /* 0x000e240000002000 */
[C---:B0-----:R-:W-:Y:S02]  /*0220*/  FSETP.GT.AND P0, PT, R13.reuse, 8.50705917302346158658e+37, PT ;  /* 0x7e8000000d00780b */ /* 0x041fe40003f04000 */
[----:B------:R-:W-:-:S11]  /*0230*/  FSETP.GEU.AND P1, PT, R13, 1.175494350822287508e-38, PT ;  /* 0x008000000d00780b */ /* 0x000fd60003f2e000 */
[----:B------:R-:W-:-:S04]  /*0240*/  @P0 FMUL R13, R13, 0.25 ;  /* 0x3e8000000d0d0820 */ /* 0x000fc80000400000 */
[----:B------:R-:W-:-:S06]  /*0250*/  @!P1 FMUL R13, R13, 16777216 ;  /* 0x4b8000000d0d9820 */ /* 0x000fcc0000400000 */
[----:B------:R-:W0:Y:S01]  /*0260*/  MUFU.RCP R13, R13 ;  /* 0x0000000d000d7308 */ /* 0x000e220000001000 */
[----:B------:R-:W-:Y:S01]  /*0270*/  FSEL R6, R6, 1, P0 ;  /* 0x3f80000006067808 */ /* 0x000fe20000000000 */
[----:B-----5:R-:W-:-:S04]  /*0280*/  FADD R7, R14, -R7 ;  /* 0x800000070e077221 */ /* 0x020fc80000000000 */
[----:B------:R-:W-:-:S04]  /*0290*/  @!P1 FMUL R6, R6, 16777216 ;  /* 0x4b80000006069820 */ /* 0x000fc80000400000 */
[----:B0-----:R-:W-:-:S04]  /*02a0*/  FMUL R6, R13, R6 ;  /* 0x000000060d067220 */ /* 0x001fc80000400000 */
[----:B------:R-:W-:-:S04]  /*02b0*/  FMUL R6, R7, R6 ;  /* 0x0000000607067220 */ /* 0x000fc80000400000 */
[----:B---3--:R-:W-:-:S04]  /*02c0*/  FFMA R9, R10, R6, R9 ;  /* 0x000000060a097223 */ /* 0x008fc80000000009 */
[----:B----4-:R-:W-:-:S05]  /*02d0*/  FADD R9, R12, R9 ;  /* 0x000000090c097221 */ /* 0x010fca0000000000 */
[----:B------:R-:W-:Y:S01]  /*02e0*/  STG.E desc[UR4][R2.64], R9 ;  /* 0x0000000902007986 */ /* 0x000fe2000c101904 */
[----:B------:R-:W-:Y:S05]  /*02f0*/  EXIT ;  /* 0x000000000000794d */ /* 0x000fea0003800000 */
.L_x_0:
[----:B------:R-:W-:-:S00]  /*0300*/  BRA `(.L_x_0) ;  /* 0xfffffffc00fc7947 */ /* 0x000fc0000383ffff */
[----:B------:R-:W-:-:S00]  /*0310*/  NOP ;  /* 0x0000000000007918 */ /* 0x000fc00000000000 */
        /* <DEDUP_REMOVED lines=14> */
.L_x_1:


//--------------------- .nv.global.init           --------------------------
	.section	.nv.global.init,"aw",@progbits
.nv.global.init:
	.type		_$_str,@object
	.size		_$_str,(_$_str_$_2 - _$_str)
_$_str:
        /*0000*/ 	.byte	0x5f, 0x5f, 0x43, 0x55, 0x44, 0x41, 0x5f, 0x46, 0x54, 0x5a, 0x00
	.type		_$_str_$_2,@object
	.size		_$_str_$_2,(.L_1 - _$_str_$_2)
_$_str_$_2:
        /*000b*/ 	.byte	0x5f, 0x5f, 0x43, 0x55, 0x44, 0x41, 0x5f, 0x50, 0x52, 0x45, 0x43, 0x5f, 0x53, 0x51, 0x52, 0x54
        /*001b*/ 	.byte	0x00
.L_1:


//--------------------- .nv.constant0.triton_poi_fused__native_batch_norm_legit_no_training_add_16 --------------------------
	.section	.nv.constant0.triton_poi_fused__native_batch_norm_legit_no_training_add_16,"a",@progbits
	.sectionflags	@""
	.align	4
.nv.constant0.triton_poi_fused__native_batch_norm_legit_no_training_add_16:
	.zero		588
